	.headerflags	@"EF_CUDA_TEXMODE_UNIFIED EF_CUDA_64BIT_ADDRESS EF_CUDA_ACCELERATORS EF_CUDA_SM90 EF_CUDA_VIRTUAL_SM(EF_CUDA_SM90)"
	.elftype	@"ET_EXEC"


//--------------------- .nv.info                  --------------------------
	.section	.nv.info,"",@"SHT_CUDA_INFO"
	.align	4


	//----- nvinfo : EIATTR_REGCOUNT
	.align		4
        /*0000*/ 	.byte	0x04, 0x2f
        /*0002*/ 	.short	(.L_3 - .L_2)
	.align		4
.L_2:
        /*0004*/ 	.word	index@(triton_poi_fused__native_batch_norm_legit_no_training_cat_relu_2)
        /*0008*/ 	.word	0x00000020


	//----- nvinfo : EIATTR_MIN_STACK_SIZE
	.align		4
.L_3:
        /*000c*/ 	.byte	0x04, 0x12
        /*000e*/ 	.short	(.L_5 - .L_4)
	.align		4
.L_4:
        /*0010*/ 	.word	index@(triton_poi_fused__native_batch_norm_legit_no_training_cat_relu_2)
        /*0014*/ 	.word	0x00000000


	//----- nvinfo : EIATTR_FRAME_SIZE
	.align		4
.L_5:
        /*0018*/ 	.byte	0x04, 0x11
        /*001a*/ 	.short	(.L_7 - .L_6)
	.align		4
.L_6:
        /*001c*/ 	.word	index@(triton_poi_fused__native_batch_norm_legit_no_training_cat_relu_2)
        /*0020*/ 	.word	0x00000000


	//----- nvinfo : EIATTR_MIN_STACK_SIZE
	.align		4
.L_7:
        /*0024*/ 	.byte	0x04, 0x12
        /*0026*/ 	.short	(.L_9 - .L_8)
	.align		4
.L_8:
        /*0028*/ 	.word	index@(triton_poi_fused__native_batch_norm_legit_no_training_cat_relu_2)
        /*002c*/ 	.word	0x00000000
.L_9:


//--------------------- .nv.info.triton_poi_fused__native_batch_norm_legit_no_training_cat_relu_2 --------------------------
	.section	.nv.info.triton_poi_fused__native_batch_norm_legit_no_training_cat_relu_2,"",@"SHT_CUDA_INFO"
	.sectionflags	@""
	.align	4


	//----- nvinfo : EIATTR_CUDA_API_VERSION
	.align		4
        /*0000*/ 	.byte	0x04, 0x37
        /*0002*/ 	.short	(.L_11 - .L_10)
.L_10:
        /*0004*/ 	.word	0x0000007c


	//----- nvinfo : EIATTR_KPARAM_INFO
	.align		4
.L_11:
        /*0008*/ 	.byte	0x04, 0x17
        /*000a*/ 	.short	(.L_13 - .L_12)
.L_12:
        /*000c*/ 	.word	0x00000000
        /*0010*/ 	.short	0x0008
        /*0012*/ 	.short	0x0040
        /*0014*/ 	.byte	0x00, 0xf0, 0x11, 0x00


	//----- nvinfo : EIATTR_KPARAM_INFO
	.align		4
.L_13:
        /*0018*/ 	.byte	0x04, 0x17
        /*001a*/ 	.short	(.L_15 - .L_14)
.L_14:
        /*001c*/ 	.word	0x00000000
        /*0020*/ 	.short	0x0007
        /*0022*/ 	.short	0x0038
        /*0024*/ 	.byte	0x00, 0xf4, 0x21, 0x00


	//----- nvinfo : EIATTR_KPARAM_INFO
	.align		4
.L_15:
        /*0028*/ 	.byte	0x04, 0x17
        /*002a*/ 	.short	(.L_17 - .L_16)
.L_16:
        /*002c*/ 	.word	0x00000000
        /*0030*/ 	.short	0x0006
        /*0032*/ 	.short	0x0030
        /*0034*/ 	.byte	0x00, 0xf4, 0x21, 0x00


	//----- nvinfo : EIATTR_KPARAM_INFO
	.align		4
.L_17:
        /*0038*/ 	.byte	0x04, 0x17
        /*003a*/ 	.short	(.L_19 - .L_18)
.L_18:
        /*003c*/ 	.word	0x00000000
        /*0040*/ 	.short	0x0005
        /*0042*/ 	.short	0x0028
        /*0044*/ 	.byte	0x00, 0xf4, 0x21, 0x00


	//----- nvinfo : EIATTR_KPARAM_INFO
	.align		4
.L_19:
        /*0048*/ 	.byte	0x04, 0x17
        /*004a*/ 	.short	(.L_21 - .L_20)
.L_20:
        /*004c*/ 	.word	0x00000000
        /*0050*/ 	.short	0x0004
        /*0052*/ 	.short	0x0020
        /*0054*/ 	.byte	0x00, 0xf4, 0x21, 0x00


	//----- nvinfo : EIATTR_KPARAM_INFO
	.align		4
.L_21:
        /*0058*/ 	.byte	0x04, 0x17
        /*005a*/ 	.short	(.L_23 - .L_22)
.L_22:
        /*005c*/ 	.word	0x00000000
        /*0060*/ 	.short	0x0003
        /*0062*/ 	.short	0x0018
        /*0064*/ 	.byte	0x00, 0xf4, 0x21, 0x00


	//----- nvinfo : EIATTR_KPARAM_INFO
	.align		4
.L_23:
        /*0068*/ 	.byte	0x04, 0x17
        /*006a*/ 	.short	(.L_25 - .L_24)
.L_24:
        /*006c*/ 	.word	0x00000000
        /*0070*/ 	.short	0x0002
        /*0072*/ 	.short	0x0010
        /*0074*/ 	.byte	0x00, 0xf4, 0x21, 0x00


	//----- nvinfo : EIATTR_KPARAM_INFO
	.align		4
.L_25:
        /*0078*/ 	.byte	0x04, 0x17
        /*007a*/ 	.short	(.L_27 - .L_26)
.L_26:
        /*007c*/ 	.word	0x00000000
        /*0080*/ 	.short	0x0001
        /*0082*/ 	.short	0x0008
        /*0084*/ 	.byte	0x00, 0xf4, 0x21, 0x00


	//----- nvinfo : EIATTR_KPARAM_INFO
	.align		4
.L_27:
        /*0088*/ 	.byte	0x04, 0x17
        /*008a*/ 	.short	(.L_29 - .L_28)
.L_28:
        /*008c*/ 	.word	0x00000000
        /*0090*/ 	.short	0x0000
        /*0092*/ 	.short	0x0000
        /*0094*/ 	.byte	0x00, 0xf4, 0x21, 0x00


	//----- nvinfo : EIATTR_SPARSE_MMA_MASK
	.align		4
.L_29:
        /*0098*/ 	.byte	0x03, 0x50
        /*009a*/ 	.short	0x0000


	//----- nvinfo : EIATTR_MAXREG_COUNT
	.align		4
        /*009c*/ 	.byte	0x03, 0x1b
        /*009e*/ 	.short	0x00ff


	//----- nvinfo : EIATTR_EXIT_INSTR_OFFSETS
	.align		4
        /*00a0*/ 	.byte	0x04, 0x1c
        /*00a2*/ 	.short	(.L_31 - .L_30)


	//   ....[0]....
.L_30:
        /*00a4*/ 	.word	0x00000b70


	//----- nvinfo : EIATTR_REQNTID
	.align		4
.L_31:
        /*00a8*/ 	.byte	0x04, 0x10
        /*00aa*/ 	.short	(.L_33 - .L_32)
.L_32:
        /*00ac*/ 	.word	0x00000080
        /*00b0*/ 	.word	0x00000001
        /*00b4*/ 	.word	0x00000001


	//----- nvinfo : EIATTR_CBANK_PARAM_SIZE
	.align		4
.L_33:
        /*00b8*/ 	.byte	0x03, 0x19
        /*00ba*/ 	.short	0x0044


	//----- nvinfo : EIATTR_PARAM_CBANK
	.align		4
        /*00bc*/ 	.byte	0x04, 0x0a
        /*00be*/ 	.short	(.L_35 - .L_34)
	.align		4
.L_34:
        /*00c0*/ 	.word	index@(.nv.constant0.triton_poi_fused__native_batch_norm_legit_no_training_cat_relu_2)
        /*00c4*/ 	.short	0x0210
        /*00c6*/ 	.short	0x0044


	//----- nvinfo : EIATTR_SW_WAR
	.align		4
.L_35:
        /*00c8*/ 	.byte	0x04, 0x36
        /*00ca*/ 	.short	(.L_37 - .L_36)
.L_36:
        /*00cc*/ 	.word	0x00000008
.L_37:


//--------------------- .nv.callgraph             --------------------------
	.section	.nv.callgraph,"",@"SHT_CUDA_CALLGRAPH"
	.align	4
	.sectionentsize	8
	.align		4
        /*0000*/ 	.word	0x00000000
	.align		4
        /*0004*/ 	.word	0xffffffff
	.align		4
        /*0008*/ 	.word	0x00000000
	.align		4
        /*000c*/ 	.word	0xfffffffe
	.align		4
        /*0010*/ 	.word	0x00000000
	.align		4
        /*0014*/ 	.word	0xfffffffd
	.align		4
        /*0018*/ 	.word	0x00000000
	.align		4
        /*001c*/ 	.word	0xfffffffc


//--------------------- .nv.constant4             --------------------------
	.section	.nv.constant4,"a",@progbits
	.align	8
	.align		8
.nv.constant4:
        /*0000*/ 	.dword	_$_str
	.align		8
        /*0008*/ 	.dword	_$_str_$_2


//--------------------- .text.triton_poi_fused__native_batch_norm_legit_no_training_cat_relu_2 --------------------------
	.section	.text.triton_poi_fused__native_batch_norm_legit_no_training_cat_relu_2,"ax",@progbits
	.align	128
        .global         triton_poi_fused__native_batch_norm_legit_no_training_cat_relu_2
        .type           triton_poi_fused__native_batch_norm_legit_no_training_cat_relu_2,@function
        .size           triton_poi_fused__native_batch_norm_legit_no_training_cat_relu_2,(.L_x_1 - triton_poi_fused__native_batch_norm_legit_no_training_cat_relu_2)
        .other          triton_poi_fused__native_batch_norm_legit_no_training_cat_relu_2,@"STO_CUDA_ENTRY STV_DEFAULT"
triton_poi_fused__native_batch_norm_legit_no_training_cat_relu_2:
.text.triton_poi_fused__native_batch_norm_legit_no_training_cat_relu_2:
[----:B------:R-:W-:Y:S01]  /*0000*/  LDC R1, c[0x0][0x28] ;  /* 0x00000a00ff017b82 */ /* 0x000fe20000000800 */
[----:B------:R-:W1:Y:S07]  /*0010*/  S2R R0, SR_TID.X ;  /* 0x0000000000007919 */ /* 0x000e6e0000002100 */
[----:B------:R-:W2:Y:S01]  /*0020*/  LDC.64 R2, c[0x0][0x228] ;  /* 0x00008a00ff027b82 */ /* 0x000ea20000000a00 */
[----:B------:R-:W-:Y:S01]  /*0030*/  ULDC.64 UR4, c[0x0][0x208] ;  /* 0x0000820000047ab9 */ /* 0x000fe20000000a00 */
[----:B------:R-:W3:Y:S01]  /*0040*/  S2R R21, SR_CTAID.X ;  /* 0x0000000000157919 */ /* 0x000ee20000002500 */
[----:B------:R-:W-:Y:S01]  /*0050*/  IMAD.MOV.U32 R12, RZ, RZ, 0x3e800000 ;  /* 0x3e800000ff0c7424 */ /* 0x000fe200078e00ff */
[----:B------:R-:W-:-:S04]  /*0060*/  ULDC.64 UR6, c[0x0][0x218] ;  /* 0x0000860000067ab9 */ /* 0x000fc80000000a00 */
[----:B------:R-:W4:Y:S08]  /*0070*/  LDC.64 R28, c[0x0][0x238] ;  /* 0x00008e00ff1c7b82 */ /* 0x000f300000000a00 */
[----:B------:R-:W5:Y:S01]  /*0080*/  LDC.64 R16, c[0x0][0x210] ;  /* 0x00008400ff107b82 */ /* 0x000f620000000a00 */
[----:B-1----:R-:W-:Y:S01]  /*0090*/  IMAD.SHL.U32 R0, R0, 0x4, RZ ;  /* 0x0000000400007824 */ /* 0x002fe200078e00ff */
[----:B---3--:R-:W-:-:S04]  /*00a0*/  SHF.R.S32.HI R4, RZ, 0x15, R21 ;  /* 0x00000015ff047819 */ /* 0x008fc80000011415 */
[----:B------:R-:W-:Y:S02]  /*00b0*/  LOP3.LUT R0, R0, 0x1fc, RZ, 0xc0, !PT ;  /* 0x000001fc00007812 */ /* 0x000fe400078ec0ff */
[----:B------:R-:W-:-:S03]  /*00c0*/  SGXT R4, R4, 0x1 ;  /* 0x000000010404781a */ /* 0x000fc60000000200 */
[----:B------:R-:W-:-:S04]  /*00d0*/  IMAD R21, R21, 0x400, R0 ;  /* 0x0000040015157824 */ /* 0x000fc800078e0200 */
[----:B------:R-:W-:Y:S01]  /*00e0*/  VIADD R0, R21, 0x200 ;  /* 0x0000020015007836 */ /* 0x000fe20000000000 */
[----:B------:R-:W-:-:S04]  /*00f0*/  LEA.HI R5, R4, R21, RZ, 0xf ;  /* 0x0000001504057211 */ /* 0x000fc800078f78ff */
[----:B------:R-:W-:Y:S02]  /*0100*/  SHF.R.S32.HI R27, RZ, 0xf, R5 ;  /* 0x0000000fff1b7819 */ /* 0x000fe40000011405 */
[----:B------:R-:W-:-:S03]  /*0110*/  LEA.HI R4, R4, R0, RZ, 0xf ;  /* 0x0000000004047211 */ /* 0x000fc600078f78ff */
[----:B------:R-:W-:Y:S01]  /*0120*/  IMAD.HI R7, R27, 0x66666667, RZ ;  /* 0x666666671b077827 */ /* 0x000fe200078e02ff */
[----:B------:R-:W-:-:S04]  /*0130*/  SHF.R.S32.HI R25, RZ, 0xf, R4 ;  /* 0x0000000fff197819 */ /* 0x000fc80000011404 */
[----:B------:R-:W-:Y:S01]  /*0140*/  SHF.R.U32.HI R8, RZ, 0x1f, R7 ;  /* 0x0000001fff087819 */ /* 0x000fe20000011607 */
[----:B------:R-:W-:-:S03]  /*0150*/  IMAD.HI R6, R25, 0x66666667, RZ ;  /* 0x6666666719067827 */ /* 0x000fc600078e02ff */
[----:B------:R-:W-:Y:S02]  /*0160*/  LEA.HI.SX32 R8, R7, R8, 0x1c ;  /* 0x0000000807087211 */ /* 0x000fe400078fe2ff */
[----:B------:R-:W-:-:S03]  /*0170*/  SHF.R.U32.HI R7, RZ, 0x1f, R6 ;  /* 0x0000001fff077819 */ /* 0x000fc60000011606 */
[----:B------:R-:W-:Y:S01]  /*0180*/  IMAD R27, R8, -0x28, R27 ;  /* 0xffffffd8081b7824 */ /* 0x000fe200078e021b */
[----:B------:R-:W-:-:S03]  /*0190*/  LEA.HI.SX32 R6, R6, R7, 0x1c ;  /* 0x0000000706067211 */ /* 0x000fc600078fe2ff */
[----:B--2---:R-:W-:-:S04]  /*01a0*/  IMAD.WIDE R8, R27, 0x4, R2 ;  /* 0x000000041b087825 */ /* 0x004fc800078e0202 */
[----:B------:R-:W-:Y:S02]  /*01b0*/  IMAD R25, R6, -0x28, R25 ;  /* 0xffffffd806197824 */ /* 0x000fe400078e0219 */
[----:B------:R1:W2:Y:S02]  /*01c0*/  LDG.E.EL R8, desc[UR4][R8.64] ;  /* 0x0000000408087981 */ /* 0x0002a4000c2e1900 */
[----:B------:R-:W-:-:S06]  /*01d0*/  IMAD.WIDE R2, R25, 0x4, R2 ;  /* 0x0000000419027825 */ /* 0x000fcc00078e0202 */
[----:B------:R3:W4:Y:S01]  /*01e0*/  LDG.E.EL R2, desc[UR4][R2.64] ;  /* 0x0000000402027981 */ /* 0x000722000c2e1900 */
[----:B------:R-:W-:Y:S01]  /*01f0*/  IMAD.HI R14, R21, 0x66666667, RZ ;  /* 0x66666667150e7827 */ /* 0x000fe200078e02ff */
[----:B------:R-:W-:-:S04]  /*0200*/  LOP3.LUT R10, R5, 0xffff8000, RZ, 0xc0, !PT ;  /* 0xffff8000050a7812 */ /* 0x000fc800078ec0ff */
[----:B------:R-:W-:Y:S01]  /*0210*/  SHF.R.U32.HI R7, RZ, 0x1f, R14 ;  /* 0x0000001fff077819 */ /* 0x000fe2000001160e */
[----:B------:R-:W-:-:S03]  /*0220*/  IMAD.IADD R10, R21, 0x1, -R10 ;  /* 0x00000001150a7824 */ /* 0x000fc600078e0a0a */
[----:B------:R-:W-:Y:S01]  /*0230*/  LEA.HI.SX32 R14, R14, R7, 0xd ;  /* 0x000000070e0e7211 */ /* 0x000fe200078f6aff */
[----:B------:R-:W-:Y:S01]  /*0240*/  IMAD.HI R7, R0, 0x66666667, RZ ;  /* 0x6666666700077827 */ /* 0x000fe200078e02ff */
[----:B-1----:R-:W-:-:S03]  /*0250*/  SHF.R.S32.HI R9, RZ, 0x1f, R10 ;  /* 0x0000001fff097819 */ /* 0x002fc6000001140a */
[----:B---3--:R-:W-:Y:S02]  /*0260*/  IMAD.SHL.U32 R3, R27, 0x8000, RZ ;  /* 0x000080001b037824 */ /* 0x008fe400078e00ff */
[----:B------:R-:W-:Y:S02]  /*0270*/  IMAD R22, R14, -0x140000, R21 ;  /* 0xffec00000e167824 */ /* 0x000fe400078e0215 */
[----:B--2---:R-:W-:Y:S01]  /*0280*/  FADD R11, R8, 9.9999997473787516356e-06 ;  /* 0x3727c5ac080b7421 */ /* 0x004fe20000000000 */
[----:B------:R-:W-:-:S03]  /*0290*/  IMAD R8, R14, 0x60000, RZ ;  /* 0x000600000e087824 */ /* 0x000fc600078e02ff */
[----:B------:R1:W2:Y:S02]  /*02a0*/  MUFU.SQRT R23, R11 ;  /* 0x0000000b00177308 */ /* 0x0002a40000002000 */
[--C-:B------:R-:W-:Y:S01]  /*02b0*/  IADD3 R5, P4, P5, R3, R10, R8.reuse ;  /* 0x0000000a03057210 */ /* 0x100fe20007d9e008 */
[----:B----4-:R-:W-:Y:S01]  /*02c0*/  FADD R6, R2, 9.9999997473787516356e-06 ;  /* 0x3727c5ac02067421 */ /* 0x010fe20000000000 */
[----:B------:R-:W-:Y:S02]  /*02d0*/  SHF.R.U32.HI R2, RZ, 0x1f, R7 ;  /* 0x0000001fff027819 */ /* 0x000fe40000011607 */
[----:B------:R-:W-:Y:S02]  /*02e0*/  SHF.R.S32.HI R3, RZ, 0x1f, R3 ;  /* 0x0000001fff037819 */ /* 0x000fe40000011403 */
[----:B------:R-:W-:Y:S01]  /*02f0*/  SHF.R.S32.HI R8, RZ, 0x1f, R8 ;  /* 0x0000001fff087819 */ /* 0x000fe20000011408 */
[----:B------:R-:W3:Y:S01]  /*0300*/  MUFU.SQRT R6, R6 ;  /* 0x0000000600067308 */ /* 0x000ee20000002000 */
[----:B-1----:R-:W-:-:S02]  /*0310*/  LEA.HI.SX32 R11, R7, R2, 0xd ;  /* 0x00000002070b7211 */ /* 0x002fc400078f6aff */
[----:B------:R-:W-:Y:S02]  /*0320*/  LOP3.LUT R7, R4, 0xffff8000, RZ, 0xc0, !PT ;  /* 0xffff800004077812 */ /* 0x000fe400078ec0ff */
[C---:B--2---:R-:W-:Y:S02]  /*0330*/  FSETP.GT.AND P2, PT, R23.reuse, 8.50705917302346158658e+37, PT ;  /* 0x7e8000001700780b */ /* 0x044fe40003f44000 */
[----:B------:R-:W-:Y:S01]  /*0340*/  FSETP.GEU.AND P0, PT, R23, 1.175494350822287508e-38, PT ;  /* 0x008000001700780b */ /* 0x000fe20003f0e000 */
[----:B------:R-:W-:Y:S01]  /*0350*/  IMAD.IADD R7, R0, 0x1, -R7 ;  /* 0x0000000100077824 */ /* 0x000fe200078e0a07 */
[----:B------:R-:W-:Y:S01]  /*0360*/  IADD3.X R4, R3, R9, R8, P4, P5 ;  /* 0x0000000903047210 */ /* 0x000fe200027ea408 */
[C---:B------:R-:W-:Y:S01]  /*0370*/  IMAD R0, R11.reuse, -0x140000, R0 ;  /* 0xffec00000b007824 */ /* 0x040fe200078e0200 */
[----:B------:R-:W1:Y:S01]  /*0380*/  LDC.64 R2, c[0x0][0x220] ;  /* 0x00008800ff027b82 */ /* 0x000e620000000a00 */
[----:B------:R-:W-:Y:S02]  /*0390*/  FSEL R10, R12, 1, P2 ;  /* 0x3f8000000c0a7808 */ /* 0x000fe40001000000 */
[C---:B------:R-:W-:Y:S01]  /*03a0*/  IMAD R15, R11.reuse, 0xe0000, R0 ;  /* 0x000e00000b0f7824 */ /* 0x040fe200078e0200 */
[C---:B---3--:R-:W-:Y:S01]  /*03b0*/  FSETP.GT.AND P3, PT, R6.reuse, 8.50705917302346158658e+37, PT ;  /* 0x7e8000000600780b */ /* 0x048fe20003f64000 */
[----:B------:R-:W-:Y:S01]  /*03c0*/  IMAD R11, R11, 0x60000, RZ ;  /* 0x000600000b0b7824 */ /* 0x000fe200078e02ff */
[----:B------:R-:W-:Y:S01]  /*03d0*/  FSETP.GEU.AND P1, PT, R6, 1.175494350822287508e-38, PT ;  /* 0x008000000600780b */ /* 0x000fe20003f2e000 */
[----:B------:R-:W-:Y:S01]  /*03e0*/  @P2 FMUL R23, R23, 0.25 ;  /* 0x3e80000017172820 */ /* 0x000fe20000400000 */
[----:B------:R-:W2:Y:S01]  /*03f0*/  LDC.64 R8, c[0x0][0x230] ;  /* 0x00008c00ff087b82 */ /* 0x000ea20000000a00 */
[----:B------:R-:W-:Y:S01]  /*0400*/  IMAD.SHL.U32 R0, R25, 0x8000, RZ ;  /* 0x0000800019007824 */ /* 0x000fe200078e00ff */
[----:B------:R-:W-:Y:S01]  /*0410*/  SHF.R.S32.HI R13, RZ, 0x1f, R7 ;  /* 0x0000001fff0d7819 */ /* 0x000fe20000011407 */
[----:B------:R-:W-:Y:S01]  /*0420*/  @!P0 FMUL R23, R23, 16777216 ;  /* 0x4b80000017178820 */ /* 0x000fe20000400000 */
[----:B------:R-:W-:-:S02]  /*0430*/  @!P0 FMUL R10, R10, 16777216 ;  /* 0x4b8000000a0a8820 */ /* 0x000fc40000400000 */
[--C-:B------:R-:W-:Y:S02]  /*0440*/  IADD3 R19, P4, P5, R0, R7, R11.reuse ;  /* 0x0000000700137210 */ /* 0x100fe40007d9e00b */
[----:B------:R-:W-:Y:S01]  /*0450*/  FSEL R7, R12, 1, P3 ;  /* 0x3f8000000c077808 */ /* 0x000fe20001800000 */
[----:B------:R-:W-:Y:S01]  /*0460*/  @P3 FMUL R6, R6, 0.25 ;  /* 0x3e80000006063820 */ /* 0x000fe20000400000 */
[----:B------:R-:W3:Y:S01]  /*0470*/  MUFU.RCP R23, R23 ;  /* 0x0000001700177308 */ /* 0x000ee20000001000 */
[----:B------:R-:W-:Y:S02]  /*0480*/  SHF.R.S32.HI R11, RZ, 0x1f, R11 ;  /* 0x0000001fff0b7819 */ /* 0x000fe4000001140b */
[----:B------:R-:W-:Y:S01]  /*0490*/  @!P1 FMUL R6, R6, 16777216 ;  /* 0x4b80000006069820 */ /* 0x000fe20000400000 */
[----:B------:R-:W-:Y:S01]  /*04a0*/  @!P1 FMUL R7, R7, 16777216 ;  /* 0x4b80000007079820 */ /* 0x000fe20000400000 */
[----:B------:R-:W-:Y:S02]  /*04b0*/  SHF.R.S32.HI R18, RZ, 0x1f, R0 ;  /* 0x0000001fff127819 */ /* 0x000fe40000011400 */
[----:B------:R-:W-:-:S02]  /*04c0*/  ISETP.GT.AND P0, PT, R27, 0x1b, PT ;  /* 0x0000001b1b00780c */ /* 0x000fc40003f04270 */
[----:B------:R-:W4:Y:S01]  /*04d0*/  MUFU.RCP R6, R6 ;  /* 0x0000000600067308 */ /* 0x000f220000001000 */
[----:B------:R-:W-:Y:S02]  /*04e0*/  IADD3.X R18, R18, R13, R11, P4, P5 ;  /* 0x0000000d12127210 */ /* 0x000fe400027ea40b */
[----:B------:R-:W-:Y:S02]  /*04f0*/  ISETP.GE.AND P3, PT, R27, 0x1c, PT ;  /* 0x0000001c1b00780c */ /* 0x000fe40003f66270 */
[----:B------:R-:W-:Y:S01]  /*0500*/  LEA R12, P2, R5, UR6, 0x2 ;  /* 0x00000006050c7c11 */ /* 0x000fe2000f8410ff */
[----:B---3--:R-:W-:Y:S01]  /*0510*/  FMUL R23, R23, R10 ;  /* 0x0000000a17177220 */ /* 0x008fe20000400000 */
[----:B--2---:R-:W-:Y:S02]  /*0520*/  IMAD.WIDE R10, R27, 0x4, R8 ;  /* 0x000000041b0a7825 */ /* 0x004fe400078e0208 */
[----:B------:R-:W-:Y:S02]  /*0530*/  LEA.HI.X R13, R5, UR7, R4, 0x2, P2 ;  /* 0x00000007050d7c11 */ /* 0x000fe400090f1404 */
[----:B------:R-:W-:-:S04]  /*0540*/  IMAD.WIDE R8, R25, 0x4, R8 ;  /* 0x0000000419087825 */ /* 0x000fc800078e0208 */
[----:B----4-:R-:W-:Y:S01]  /*0550*/  FMUL R0, R6, R7 ;  /* 0x0000000706007220 */ /* 0x010fe20000400000 */
[--C-:B-1----:R-:W-:Y:S01]  /*0560*/  IMAD.WIDE R6, R27, 0x4, R2.reuse ;  /* 0x000000041b067825 */ /* 0x102fe200078e0202 */
[----:B------:R-:W2:Y:S03]  /*0570*/  LDG.E.EL R20, desc[UR4][R8.64] ;  /* 0x0000000408147981 */ /* 0x000ea6000c2e1900 */
[----:B------:R-:W-:Y:S01]  /*0580*/  IMAD.WIDE R2, R25, 0x4, R2 ;  /* 0x0000000419027825 */ /* 0x000fe200078e0202 */
[----:B------:R1:W3:Y:S03]  /*0590*/  LDG.E.EL R24, desc[UR4][R6.64] ;  /* 0x0000000406187981 */ /* 0x0002e6000c2e1900 */
[----:B------:R-:W-:Y:S02]  /*05a0*/  IMAD.WIDE R26, R27, 0x4, R28 ;  /* 0x000000041b1a7825 */ /* 0x000fe400078e021c */
[----:B------:R-:W4:Y:S02]  /*05b0*/  LDG.E.EL R2, desc[UR4][R2.64] ;  /* 0x0000000402027981 */ /* 0x000f24000c2e1900 */
[----:B------:R-:W-:Y:S01]  /*05c0*/  IMAD R14, R14, 0xe0000, R22 ;  /* 0x000e00000e0e7824 */ /* 0x000fe200078e0216 */
[----:B------:R-:W-:Y:S01]  /*05d0*/  CS2R R4, SRZ ;  /* 0x0000000000047805 */ /* 0x000fe2000001ff00 */
[----:B------:R5:W2:Y:S01]  /*05e0*/  LDG.E.EL R22, desc[UR4][R26.64] ;  /* 0x000000041a167981 */ /* 0x000aa2000c2e1900 */
[----:B-1----:R-:W-:-:S02]  /*05f0*/  CS2R R6, SRZ ;  /* 0x0000000000067805 */ /* 0x002fc4000001ff00 */
[----:B------:R-:W-:Y:S01]  /*0600*/  CS2R R8, SRZ ;  /* 0x0000000000087805 */ /* 0x000fe2000001ff00 */
[----:B0-----:R0:W2:Y:S01]  /*0610*/  LDG.E.EL R3, desc[UR4][R10.64] ;  /* 0x000000040a037981 */ /* 0x0010a2000c2e1900 */
[----:B-----5:R-:W-:-:S03]  /*0620*/  IMAD.WIDE R26, R14, 0x4, R16 ;  /* 0x000000040e1a7825 */ /* 0x020fc600078e0210 */
[----:B------:R1:W5:Y:S01]  /*0630*/  @P0 LDG.E.128 R4, desc[UR4][R12.64+-0x380000] ;  /* 0xc80000040c040981 */ /* 0x000362000c1e1d00 */
[----:B0-----:R-:W-:-:S06]  /*0640*/  CS2R R10, SRZ ;  /* 0x00000000000a7805 */ /* 0x001fcc000001ff00 */
[----:B------:R0:W2:Y:S01]  /*0650*/  @!P3 LDG.E.128 R8, desc[UR4][R26.64] ;  /* 0x000000041a08b981 */ /* 0x0000a2000c1e1d00 */
[----:B------:R-:W-:Y:S01]  /*0660*/  ISETP.GE.AND P2, PT, R25, 0x1c, PT ;  /* 0x0000001c1900780c */ /* 0x000fe20003f46270 */
[----:B------:R-:W-:Y:S01]  /*0670*/  IMAD.WIDE R16, R15, 0x4, R16 ;  /* 0x000000040f107825 */ /* 0x000fe200078e0210 */
[----:B------:R-:W-:Y:S02]  /*0680*/  ISETP.GT.AND P1, PT, R25, 0x1b, PT ;  /* 0x0000001b1900780c */ /* 0x000fe40003f24270 */
[----:B-1----:R-:W-:Y:S02]  /*0690*/  CS2R R12, SRZ ;  /* 0x00000000000c7805 */ /* 0x002fe4000001ff00 */
[----:B------:R-:W-:Y:S02]  /*06a0*/  CS2R R14, SRZ ;  /* 0x00000000000e7805 */ /* 0x000fe4000001ff00 */
[----:B0-----:R-:W-:-:S05]  /*06b0*/  LEA R26, P4, R19, UR6, 0x2 ;  /* 0x00000006131a7c11 */ /* 0x001fca000f8810ff */
[----:B------:R0:W3:Y:S01]  /*06c0*/  @!P2 LDG.E.128 R12, desc[UR4][R16.64] ;  /* 0x00000004100ca981 */ /* 0x0000e2000c1e1d00 */
[----:B------:R-:W-:Y:S02]  /*06d0*/  LEA.HI.X R27, R19, UR7, R18, 0x2, P4 ;  /* 0x00000007131b7c11 */ /* 0x000fe4000a0f1412 */
[----:B------:R-:W-:Y:S02]  /*06e0*/  CS2R R18, SRZ ;  /* 0x0000000000127805 */ /* 0x000fe4000001ff00 */
[----:B0-----:R-:W-:-:S06]  /*06f0*/  CS2R R16, SRZ ;  /* 0x0000000000107805 */ /* 0x001fcc000001ff00 */
[----:B------:R0:W4:Y:S01]  /*0700*/  @P1 LDG.E.128 R16, desc[UR4][R26.64+-0x380000] ;  /* 0xc80000041a101981 */ /* 0x000122000c1e1d00 */
[----:B------:R-:W-:-:S05]  /*0710*/  IMAD.WIDE R28, R25, 0x4, R28 ;  /* 0x00000004191c7825 */ /* 0x000fca00078e021c */
[----:B------:R1:W4:Y:S01]  /*0720*/  LDG.E.EL R25, desc[UR4][R28.64] ;  /* 0x000000041c197981 */ /* 0x000322000c2e1900 */
[----:B-----5:R-:W-:Y:S02]  /*0730*/  SEL R4, R4, RZ, P0 ;  /* 0x000000ff04047207 */ /* 0x020fe40000000000 */
[----:B0-----:R-:W-:Y:S02]  /*0740*/  SEL R26, R7, RZ, P0 ;  /* 0x000000ff071a7207 */ /* 0x001fe40000000000 */
[----:B--2---:R-:W-:-:S04]  /*0750*/  SEL R8, R8, RZ, !P3 ;  /* 0x000000ff08087207 */ /* 0x004fc80005800000 */
[----:B------:R-:W-:Y:S02]  /*0760*/  SEL R4, R8, R4, !P3 ;  /* 0x0000000408047207 */ /* 0x000fe40005800000 */
[----:B------:R-:W-:Y:S02]  /*0770*/  SEL R8, R5, RZ, P0 ;  /* 0x000000ff05087207 */ /* 0x000fe40000000000 */
[----:B------:R-:W-:Y:S02]  /*0780*/  SEL R5, R9, RZ, !P3 ;  /* 0x000000ff09057207 */ /* 0x000fe40005800000 */
[----:B------:R-:W-:Y:S02]  /*0790*/  SEL R6, R6, RZ, P0 ;  /* 0x000000ff06067207 */ /* 0x000fe40000000000 */
[----:B------:R-:W-:Y:S02]  /*07a0*/  SEL R7, R11, RZ, !P3 ;  /* 0x000000ff0b077207 */ /* 0x000fe40005800000 */
[----:B------:R-:W-:-:S02]  /*07b0*/  SEL R9, R10, RZ, !P3 ;  /* 0x000000ff0a097207 */ /* 0x000fc40005800000 */
[----:B------:R-:W-:Y:S02]  /*07c0*/  SEL R5, R5, R8, !P3 ;  /* 0x0000000805057207 */ /* 0x000fe40005800000 */
[----:B------:R-:W-:Y:S02]  /*07d0*/  SEL R7, R7, R26, !P3 ;  /* 0x0000001a07077207 */ /* 0x000fe40005800000 */
[----:B------:R-:W-:Y:S01]  /*07e0*/  SEL R6, R9, R6, !P3 ;  /* 0x0000000609067207 */ /* 0x000fe20005800000 */
[C---:B---3--:R-:W-:Y:S01]  /*07f0*/  FADD R10, -R24.reuse, R5 ;  /* 0x00000005180a7221 */ /* 0x048fe20000000100 */
[C---:B------:R-:W-:Y:S01]  /*0800*/  FADD R8, -R24.reuse, R4 ;  /* 0x0000000418087221 */ /* 0x040fe20000000100 */
[C---:B-1----:R-:W-:Y:S02]  /*0810*/  FADD R28, -R24.reuse, R7 ;  /* 0x00000007181c7221 */ /* 0x042fe40000000100 */
[----:B------:R-:W-:Y:S01]  /*0820*/  FADD R26, -R24, R6 ;  /* 0x00000006181a7221 */ /* 0x000fe20000000100 */
[----:B------:R-:W-:-:S02]  /*0830*/  FMUL R24, R23, R10 ;  /* 0x0000000a17187220 */ /* 0x000fc40000400000 */
[----:B------:R-:W0:Y:S01]  /*0840*/  LDC.64 R10, c[0x0][0x240] ;  /* 0x00009000ff0a7b82 */ /* 0x000e220000000a00 */
[C---:B------:R-:W-:Y:S01]  /*0850*/  FMUL R29, R23.reuse, R28 ;  /* 0x0000001c171d7220 */ /* 0x040fe20000400000 */
[C---:B------:R-:W-:Y:S01]  /*0860*/  FMUL R27, R23.reuse, R26 ;  /* 0x0000001a171b7220 */ /* 0x040fe20000400000 */
[----:B------:R-:W-:Y:S01]  /*0870*/  FMUL R23, R23, R8 ;  /* 0x0000000817177220 */ /* 0x000fe20000400000 */
[----:B------:R-:W-:Y:S02]  /*0880*/  SEL R12, R12, RZ, !P2 ;  /* 0x000000ff0c0c7207 */ /* 0x000fe40005000000 */
[----:B------:R-:W-:Y:S02]  /*0890*/  SEL R13, R13, RZ, !P2 ;  /* 0x000000ff0d0d7207 */ /* 0x000fe40005000000 */
[----:B------:R-:W1:Y:S01]  /*08a0*/  LDC.64 R8, c[0x0][0x248] ;  /* 0x00009200ff087b82 */ /* 0x000e620000000a00 */
[----:B------:R-:W-:Y:S02]  /*08b0*/  SEL R14, R14, RZ, !P2 ;  /* 0x000000ff0e0e7207 */ /* 0x000fe40005000000 */
[----:B----4-:R-:W-:-:S02]  /*08c0*/  @P2 SEL R12, R16, RZ, P1 ;  /* 0x000000ff100c2207 */ /* 0x010fc40000800000 */
[----:B------:R-:W-:Y:S02]  /*08d0*/  @P2 SEL R13, R17, RZ, P1 ;  /* 0x000000ff110d2207 */ /* 0x000fe40000800000 */
[----:B------:R-:W-:Y:S02]  /*08e0*/  SEL R15, R15, RZ, !P2 ;  /* 0x000000ff0f0f7207 */ /* 0x000fe40005000000 */
[----:B------:R-:W-:Y:S02]  /*08f0*/  @P2 SEL R14, R18, RZ, P1 ;  /* 0x000000ff120e2207 */ /* 0x000fe40000800000 */
[----:B------:R-:W-:Y:S01]  /*0900*/  @P2 SEL R15, R19, RZ, P1 ;  /* 0x000000ff130f2207 */ /* 0x000fe20000800000 */
[C-C-:B------:R-:W-:Y:S01]  /*0910*/  FFMA R24, R3.reuse, R24, R22.reuse ;  /* 0x0000001803187223 */ /* 0x140fe20000000016 */
[C-C-:B------:R-:W-:Y:S01]  /*0920*/  FFMA R23, R3.reuse, R23, R22.reuse ;  /* 0x0000001703177223 */ /* 0x140fe20000000016 */
[C-C-:B------:R-:W-:Y:S01]  /*0930*/  FFMA R27, R3.reuse, R27, R22.reuse ;  /* 0x0000001b031b7223 */ /* 0x140fe20000000016 */
[----:B------:R-:W-:Y:S01]  /*0940*/  FFMA R29, R3, R29, R22 ;  /* 0x0000001d031d7223 */ /* 0x000fe20000000016 */
[C---:B------:R-:W-:Y:S01]  /*0950*/  FADD R17, -R2.reuse, R13 ;  /* 0x0000000d02117221 */ /* 0x040fe20000000100 */
[C---:B------:R-:W-:Y:S01]  /*0960*/  FADD R3, -R2.reuse, R12 ;  /* 0x0000000c02037221 */ /* 0x040fe20000000100 */
[C---:B------:R-:W-:Y:S01]  /*0970*/  FADD R19, -R2.reuse, R14 ;  /* 0x0000000e02137221 */ /* 0x040fe20000000100 */
[----:B------:R-:W-:Y:S01]  /*0980*/  FADD R2, -R2, R15 ;  /* 0x0000000f02027221 */ /* 0x000fe20000000100 */
[C---:B------:R-:W-:Y:S01]  /*0990*/  FMUL R17, R0.reuse, R17 ;  /* 0x0000001100117220 */ /* 0x040fe20000400000 */
[C---:B------:R-:W-:Y:S01]  /*09a0*/  FMUL R16, R0.reuse, R3 ;  /* 0x0000000300107220 */ /* 0x040fe20000400000 */
[C---:B------:R-:W-:Y:S01]  /*09b0*/  FMUL R18, R0.reuse, R19 ;  /* 0x0000001300127220 */ /* 0x040fe20000400000 */
[----:B------:R-:W-:Y:S01]  /*09c0*/  FMUL R2, R0, R2 ;  /* 0x0000000200027220 */ /* 0x000fe20000400000 */
[C-C-:B------:R-:W-:Y:S01]  /*09d0*/  FFMA R0, R20.reuse, R17, R25.reuse ;  /* 0x0000001114007223 */ /* 0x140fe20000000019 */
[C-C-:B------:R-:W-:Y:S01]  /*09e0*/  FFMA R16, R20.reuse, R16, R25.reuse ;  /* 0x0000001014107223 */ /* 0x140fe20000000019 */
[C-C-:B------:R-:W-:Y:S01]  /*09f0*/  FFMA R18, R20.reuse, R18, R25.reuse ;  /* 0x0000001214127223 */ /* 0x140fe20000000019 */
[----:B------:R-:W-:Y:S01]  /*0a00*/  FFMA R19, R20, R2, R25 ;  /* 0x0000000214137223 */ /* 0x000fe20000000019 */
[----:B------:R-:W-:Y:S01]  /*0a10*/  FSETP.GEU.AND P6, PT, R29, RZ, PT ;  /* 0x000000ff1d00720b */ /* 0x000fe20003fce000 */
[----:B0-----:R-:W-:Y:S01]  /*0a20*/  IMAD.WIDE R2, R21, 0x4, R10 ;  /* 0x0000000415027825 */ /* 0x001fe200078e020a */
[----:B------:R-:W-:-:S02]  /*0a30*/  FSETP.GEU.AND P0, PT, R27, RZ, PT ;  /* 0x000000ff1b00720b */ /* 0x000fc40003f0e000 */
[----:B------:R-:W-:Y:S02]  /*0a40*/  SEL R11, R29, RZ, P6 ;  /* 0x000000ff1d0b7207 */ /* 0x000fe40003000000 */
[----:B------:R-:W-:Y:S02]  /*0a50*/  FSETP.GEU.AND P1, PT, R24, RZ, PT ;  /* 0x000000ff1800720b */ /* 0x000fe40003f2e000 */
[----:B------:R-:W-:Y:S02]  /*0a60*/  FSETP.GEU.AND P2, PT, R23, RZ, PT ;  /* 0x000000ff1700720b */ /* 0x000fe40003f4e000 */
[----:B------:R-:W-:Y:S02]  /*0a70*/  FSETP.GEU.AND P3, PT, R19, RZ, PT ;  /* 0x000000ff1300720b */ /* 0x000fe40003f6e000 */
[----:B------:R-:W-:Y:S02]  /*0a80*/  FSETP.GEU.AND P4, PT, R18, RZ, PT ;  /* 0x000000ff1200720b */ /* 0x000fe40003f8e000 */
[----:B------:R-:W-:-:S02]  /*0a90*/  FSETP.GEU.AND P5, PT, R0, RZ, PT ;  /* 0x000000ff0000720b */ /* 0x000fc40003fae000 */
[----:B------:R-:W-:Y:S01]  /*0aa0*/  FSETP.GEU.AND P6, PT, R16, RZ, PT ;  /* 0x000000ff1000720b */ /* 0x000fe20003fce000 */
[----:B-1----:R-:W-:Y:S01]  /*0ab0*/  IMAD.WIDE R20, R21, 0x4, R8 ;  /* 0x0000000415147825 */ /* 0x002fe200078e0208 */
[----:B------:R-:W-:Y:S02]  /*0ac0*/  SEL R10, R27, RZ, P0 ;  /* 0x000000ff1b0a7207 */ /* 0x000fe40000000000 */
[----:B------:R-:W-:Y:S02]  /*0ad0*/  SEL R9, R24, RZ, P1 ;  /* 0x000000ff18097207 */ /* 0x000fe40000800000 */
[----:B------:R-:W-:Y:S02]  /*0ae0*/  SEL R8, R23, RZ, P2 ;  /* 0x000000ff17087207 */ /* 0x000fe40001000000 */
[----:B------:R-:W-:Y:S02]  /*0af0*/  SEL R19, R19, RZ, P3 ;  /* 0x000000ff13137207 */ /* 0x000fe40001800000 */
[----:B------:R-:W-:-:S02]  /*0b00*/  SEL R18, R18, RZ, P4 ;  /* 0x000000ff12127207 */ /* 0x000fc40002000000 */
[----:B------:R-:W-:Y:S02]  /*0b10*/  SEL R17, R0, RZ, P5 ;  /* 0x000000ff00117207 */ /* 0x000fe40002800000 */
[----:B------:R-:W-:Y:S01]  /*0b20*/  SEL R16, R16, RZ, P6 ;  /* 0x000000ff10107207 */ /* 0x000fe20003000000 */
[----:B------:R-:W-:Y:S04]  /*0b30*/  STG.E.128 desc[UR4][R2.64], R4 ;  /* 0x0000000402007986 */ /* 0x000fe8000c101d04 */
[----:B------:R-:W-:Y:S04]  /*0b40*/  STG.E.128 desc[UR4][R2.64+0x800], R12 ;  /* 0x0008000c02007986 */ /* 0x000fe8000c101d04 */
[----:B------:R-:W-:Y:S04]  /*0b50*/  STG.E.128 desc[UR4][R20.64], R8 ;  /* 0x0000000814007986 */ /* 0x000fe8000c101d04 */
[----:B------:R-:W-:Y:S01]  /*0b60*/  STG.E.128 desc[UR4][R20.64+0x800], R16 ;  /* 0x0008001014007986 */ /* 0x000fe2000c101d04 */
[----:B------:R-:W-:Y:S05]  /*0b70*/  EXIT ;  /* 0x000000000000794d */ /* 0x000fea0003800000 */
.L_x_0:
[----:B------:R-:W-:-:S00]  /*0b80*/  BRA `(.L_x_0) ;  /* 0xfffffffc00fc7947 */ /* 0x000fc0000383ffff */
[----:B------:R-:W-:-:S00]  /*0b90*/  NOP ;  /* 0x0000000000007918 */ /* 0x000fc00000000000 */
        /* <DEDUP_REMOVED lines=14> */
.L_x_1:


//--------------------- .nv.global.init           --------------------------
	.section	.nv.global.init,"aw",@progbits
.nv.global.init:
	.type		_$_str,@object
	.size		_$_str,(_$_str_$_2 - _$_str)
_$_str:
        /*0000*/ 	.byte	0x5f, 0x5f, 0x43, 0x55, 0x44, 0x41, 0x5f, 0x46, 0x54, 0x5a, 0x00
	.type		_$_str_$_2,@object
	.size		_$_str_$_2,(.L_1 - _$_str_$_2)
_$_str_$_2:
        /*000b*/ 	.byte	0x5f, 0x5f, 0x43, 0x55, 0x44, 0x41, 0x5f, 0x50, 0x52, 0x45, 0x43, 0x5f, 0x53, 0x51, 0x52, 0x54
        /*001b*/ 	.byte	0x00
.L_1:


//--------------------- .nv.constant0.triton_poi_fused__native_batch_norm_legit_no_training_cat_relu_2 --------------------------
	.section	.nv.constant0.triton_poi_fused__native_batch_norm_legit_no_training_cat_relu_2,"a",@progbits
	.sectionflags	@""
	.align	4
.nv.constant0.triton_poi_fused__native_batch_norm_legit_no_training_cat_relu_2:
	.zero		596
